//
// Generated by NVIDIA NVVM Compiler
//
// Compiler Build ID: CL-36424714
// Cuda compilation tools, release 13.0, V13.0.88
// Based on NVVM 20.0.0
//

.version 9.0
.target sm_100
.address_size 64

	// .globl	_Z14insertion_sortPii

.visible .entry _Z14insertion_sortPii(
	.param .u64 .ptr .align 1 _Z14insertion_sortPii_param_0,
	.param .u32 _Z14insertion_sortPii_param_1
)
{


	ret;

}
	// .globl	_Z4kernPi
.visible .entry _Z4kernPi(
	.param .u64 .ptr .align 1 _Z4kernPi_param_0
)
{
	.reg .pred 	%p<2>;
	.reg .b32 	%r<7>;
	.reg .b64 	%rd<5>;

	ld.param.u64 	%rd2, [_Z4kernPi_param_0];
	cvta.to.global.u64 	%rd1, %rd2;
	mov.u32 	%r2, %ctaid.x;
	mov.u32 	%r3, %ntid.x;
	mov.u32 	%r4, %tid.x;
	mad.lo.s32 	%r1, %r2, %r3, %r4;
	setp.ne.s32 	%p1, %r1, 420;
	@%p1 bra 	$L__BB1_2;
	mov.b32 	%r6, 69;
	st.global.u32 	[%rd1+1680], %r6;
	bra.uni 	$L__BB1_3;
$L__BB1_2:
	mul.wide.s32 	%rd3, %r1, 4;
	add.s64 	%rd4, %rd1, %rd3;
	mov.b32 	%r5, 9000;
	st.global.u32 	[%rd4], %r5;
$L__BB1_3:
	ret;

}


// ===== COMPILED SASS (sm_100) =====

	.target	sm_100

	.elftype	@"ET_EXEC"


//--------------------- .note.nv.tkinfo           --------------------------
	.section	.note.nv.tkinfo,"",@"SHT_NOTE"
	.sectionflags	@"SHF_NOTE_NV_TKINFO"
	.tkinfo
        /*0018*/ 	.word	0x00000002
        /*0030*/ 	.string	""
        /*0030*/ 	.string	"ptxas"
        /*0030*/ 	.string	"Cuda compilation tools, release 13.0, V13.0.88"
        /*0030*/ 	.string	"Build cuda_13.0.r13.0/compiler.36424714_0"
        /*0030*/ 	.string	"-arch sm_100 -m 64 "



//--------------------- .note.nv.cuinfo           --------------------------
	.section	.note.nv.cuinfo,"",@"SHT_NOTE"
	.sectionflags	@"SHF_NOTE_NV_CUINFO"
        /*0018*/ 	.short	0x0002
        /*001a*/ 	.short	0x0064
        /*001c*/ 	.short	0x0082
	.zero		2


//--------------------- .nv.info                  --------------------------
	.section	.nv.info,"",@"SHT_CUDA_INFO"
	.align	4


	//----- nvinfo : EIATTR_REGCOUNT
	.align		4
        /*0000*/ 	.byte	0x04, 0x2f
        /*0002*/ 	.short	(.L_1 - .L_0)
	.align		4
.L_0:
        /*0004*/ 	.word	index@(_Z14insertion_sortPii)
        /*0008*/ 	.word	0x00000004


	//----- nvinfo : EIATTR_FRAME_SIZE
	.align		4
.L_1:
        /*000c*/ 	.byte	0x04, 0x11
        /*000e*/ 	.short	(.L_3 - .L_2)
	.align		4
.L_2:
        /*0010*/ 	.word	index@(_Z14insertion_sortPii)
        /*0014*/ 	.word	0x00000000


	//----- nvinfo : EIATTR_REGCOUNT
	.align		4
.L_3:
        /*0018*/ 	.byte	0x04, 0x2f
        /*001a*/ 	.short	(.L_5 - .L_4)
	.align		4
.L_4:
        /*001c*/ 	.word	index@(_Z4kernPi)
        /*0020*/ 	.word	0x0000000a


	//----- nvinfo : EIATTR_FRAME_SIZE
	.align		4
.L_5:
        /*0024*/ 	.byte	0x04, 0x11
        /*0026*/ 	.short	(.L_7 - .L_6)
	.align		4
.L_6:
        /*0028*/ 	.word	index@(_Z4kernPi)
        /*002c*/ 	.word	0x00000000


	//----- nvinfo : EIATTR_MIN_STACK_SIZE
	.align		4
.L_7:
        /*0030*/ 	.byte	0x04, 0x12
        /*0032*/ 	.short	(.L_9 - .L_8)
	.align		4
.L_8:
        /*0034*/ 	.word	index@(_Z4kernPi)
        /*0038*/ 	.word	0x00000000


	//----- nvinfo : EIATTR_MIN_STACK_SIZE
	.align		4
.L_9:
        /*003c*/ 	.byte	0x04, 0x12
        /*003e*/ 	.short	(.L_11 - .L_10)
	.align		4
.L_10:
        /*0040*/ 	.word	index@(_Z14insertion_sortPii)
        /*0044*/ 	.word	0x00000000
.L_11:


//--------------------- .nv.compat                --------------------------
	.section	.nv.compat,"",@"SHT_CUDA_COMPAT_INFO"
	.align	4
        /*0000*/ 	.byte	0x02, 0x09, 0x00, 0x00, 0x02, 0x02, 0x01, 0x00, 0x02, 0x05, 0x05, 0x00, 0x03, 0x07, 0x01, 0x01
        /*0010*/ 	.byte	0x02, 0x03, 0x00, 0x00, 0x02, 0x06, 0x01, 0x00, 0x04, 0x0b, 0x08, 0x00, 0x09, 0x00, 0x00, 0x00
        /*0020*/ 	.byte	0x00, 0x00, 0x00, 0x00


//--------------------- .nv.info._Z4kernPi        --------------------------
	.section	.nv.info._Z4kernPi,"",@"SHT_CUDA_INFO"
	.sectionflags	@""
	.align	4


	//----- nvinfo : EIATTR_CUDA_API_VERSION
	.align		4
        /*0000*/ 	.byte	0x04, 0x37
        /*0002*/ 	.short	(.L_13 - .L_12)
.L_12:
        /*0004*/ 	.word	0x00000082


	//----- nvinfo : EIATTR_KPARAM_INFO
	.align		4
.L_13:
        /*0008*/ 	.byte	0x04, 0x17
        /*000a*/ 	.short	(.L_15 - .L_14)
.L_14:
        /*000c*/ 	.word	0x00000000
        /*0010*/ 	.short	0x0000
        /*0012*/ 	.short	0x0000
        /*0014*/ 	.byte	0x00, 0xf5, 0x21, 0x00


	//----- nvinfo : EIATTR_SPARSE_MMA_MASK
	.align		4
.L_15:
        /*0018*/ 	.byte	0x03, 0x50
        /*001a*/ 	.short	0x0000


	//----- nvinfo : EIATTR_MAXREG_COUNT
	.align		4
        /*001c*/ 	.byte	0x03, 0x1b
        /*001e*/ 	.short	0x00ff


	//----- nvinfo : EIATTR_MERCURY_ISA_VERSION
	.align		4
        /*0020*/ 	.byte	0x03, 0x5f
        /*0022*/ 	.short	0x0101


	//----- nvinfo : EIATTR_VRC_CTA_INIT_COUNT
	.align		4
        /*0024*/ 	.byte	0x02, 0x4a
	.zero		1
	.zero		1


	//----- nvinfo : EIATTR_EXIT_INSTR_OFFSETS
	.align		4
        /*0028*/ 	.byte	0x04, 0x1c
        /*002a*/ 	.short	(.L_17 - .L_16)


	//   ....[0]....
.L_16:
        /*002c*/ 	.word	0x000000a0


	//   ....[1]....
        /*0030*/ 	.word	0x000000f0


	//----- nvinfo : EIATTR_CBANK_PARAM_SIZE
	.align		4
.L_17:
        /*0034*/ 	.byte	0x03, 0x19
        /*0036*/ 	.short	0x0008


	//----- nvinfo : EIATTR_PARAM_CBANK
	.align		4
        /*0038*/ 	.byte	0x04, 0x0a
        /*003a*/ 	.short	(.L_19 - .L_18)
	.align		4
.L_18:
        /*003c*/ 	.word	index@(.nv.constant0._Z4kernPi)
        /*0040*/ 	.short	0x0380
        /*0042*/ 	.short	0x0008


	//----- nvinfo : EIATTR_SW_WAR
	.align		4
.L_19:
        /*0044*/ 	.byte	0x04, 0x36
        /*0046*/ 	.short	(.L_21 - .L_20)
.L_20:
        /*0048*/ 	.word	0x00000008
.L_21:


//--------------------- .nv.info._Z14insertion_sortPii --------------------------
	.section	.nv.info._Z14insertion_sortPii,"",@"SHT_CUDA_INFO"
	.sectionflags	@""
	.align	4


	//----- nvinfo : EIATTR_CUDA_API_VERSION
	.align		4
        /*0000*/ 	.byte	0x04, 0x37
        /*0002*/ 	.short	(.L_23 - .L_22)
.L_22:
        /*0004*/ 	.word	0x00000082


	//----- nvinfo : EIATTR_KPARAM_INFO
	.align		4
.L_23:
        /*0008*/ 	.byte	0x04, 0x17
        /*000a*/ 	.short	(.L_25 - .L_24)
.L_24:
        /*000c*/ 	.word	0x00000000
        /*0010*/ 	.short	0x0001
        /*0012*/ 	.short	0x0008
        /*0014*/ 	.byte	0x00, 0xf0, 0x11, 0x00


	//----- nvinfo : EIATTR_KPARAM_INFO
	.align		4
.L_25:
        /*0018*/ 	.byte	0x04, 0x17
        /*001a*/ 	.short	(.L_27 - .L_26)
.L_26:
        /*001c*/ 	.word	0x00000000
        /*0020*/ 	.short	0x0000
        /*0022*/ 	.short	0x0000
        /*0024*/ 	.byte	0x00, 0xf5, 0x21, 0x00


	//----- nvinfo : EIATTR_SPARSE_MMA_MASK
	.align		4
.L_27:
        /*0028*/ 	.byte	0x03, 0x50
        /*002a*/ 	.short	0x0000


	//----- nvinfo : EIATTR_MAXREG_COUNT
	.align		4
        /*002c*/ 	.byte	0x03, 0x1b
        /*002e*/ 	.short	0x00ff


	//----- nvinfo : EIATTR_MERCURY_ISA_VERSION
	.align		4
        /*0030*/ 	.byte	0x03, 0x5f
        /*0032*/ 	.short	0x0101


	//----- nvinfo : EIATTR_VRC_CTA_INIT_COUNT
	.align		4
        /*0034*/ 	.byte	0x02, 0x4a
	.zero		1
	.zero		1


	//----- nvinfo : EIATTR_EXIT_INSTR_OFFSETS
	.align		4
        /*0038*/ 	.byte	0x04, 0x1c
        /*003a*/ 	.short	(.L_29 - .L_28)


	//   ....[0]....
.L_28:
        /*003c*/ 	.word	0x00000010


	//----- nvinfo : EIATTR_CBANK_PARAM_SIZE
	.align		4
.L_29:
        /*0040*/ 	.byte	0x03, 0x19
        /*0042*/ 	.short	0x000c


	//----- nvinfo : EIATTR_PARAM_CBANK
	.align		4
        /*0044*/ 	.byte	0x04, 0x0a
        /*0046*/ 	.short	(.L_31 - .L_30)
	.align		4
.L_30:
        /*0048*/ 	.word	index@(.nv.constant0._Z14insertion_sortPii)
        /*004c*/ 	.short	0x0380
        /*004e*/ 	.short	0x000c


	//----- nvinfo : EIATTR_SW_WAR
	.align		4
.L_31:
        /*0050*/ 	.byte	0x04, 0x36
        /*0052*/ 	.short	(.L_33 - .L_32)
.L_32:
        /*0054*/ 	.word	0x00000008
.L_33:


//--------------------- .nv.callgraph             --------------------------
	.section	.nv.callgraph,"",@"SHT_CUDA_CALLGRAPH"
	.align	4
	.sectionentsize	8
	.align		4
        /*0000*/ 	.word	0x00000000
	.align		4
        /*0004*/ 	.word	0xffffffff
	.align		4
        /*0008*/ 	.word	0x00000000
	.align		4
        /*000c*/ 	.word	0xfffffffe
	.align		4
        /*0010*/ 	.word	0x00000000
	.align		4
        /*0014*/ 	.word	0xfffffffd
	.align		4
        /*0018*/ 	.word	0x00000000
	.align		4
        /*001c*/ 	.word	0xfffffffc


//--------------------- .text._Z4kernPi           --------------------------
	.section	.text._Z4kernPi,"ax",@progbits
	.align	128
        .global         _Z4kernPi
        .type           _Z4kernPi,@function
        .size           _Z4kernPi,(.L_x_2 - _Z4kernPi)
        .other          _Z4kernPi,@"STO_CUDA_ENTRY STV_DEFAULT"
_Z4kernPi:
.text._Z4kernPi:
[----:B------:R-:W-:Y:S01]  /*0000*/  LDC R1, c[0x0][0x37c] ;  /* 0x0000df00ff017b82 */ /* 0x000fe20000000800 */
[----:B------:R-:W0:Y:S07]  /*0010*/  S2R R0, SR_TID.X ;  /* 0x0000000000007919 */ /* 0x000e2e0000002100 */
[----:B------:R-:W0:Y:S08]  /*0020*/  S2UR UR4, SR_CTAID.X ;  /* 0x00000000000479c3 */ /* 0x000e300000002500 */
[----:B------:R-:W0:Y:S02]  /*0030*/  LDC R5, c[0x0][0x360] ;  /* 0x0000d800ff057b82 */ /* 0x000e240000000800 */
[----:B0-----:R-:W-:Y:S01]  /*0040*/  IMAD R5, R5, UR4, R0 ;  /* 0x0000000405057c24 */ /* 0x001fe2000f8e0200 */
[----:B------:R-:W0:Y:S04]  /*0050*/  LDCU.64 UR4, c[0x0][0x358] ;  /* 0x00006b00ff0477ac */ /* 0x000e280008000a00 */
[----:B------:R-:W-:-:S13]  /*0060*/  ISETP.NE.AND P0, PT, R5, 0x1a4, PT ;  /* 0x000001a40500780c */ /* 0x000fda0003f05270 */
[----:B------:R-:W0:Y:S01]  /*0070*/  @!P0 LDC.64 R2, c[0x0][0x380] ;  /* 0x0000e000ff028b82 */ /* 0x000e220000000a00 */
[----:B------:R-:W-:-:S05]  /*0080*/  @!P0 MOV R7, 0x45 ;  /* 0x0000004500078802 */ /* 0x000fca0000000f00 */
[----:B0-----:R0:W-:Y:S01]  /*0090*/  @!P0 STG.E desc[UR4][R2.64+0x690], R7 ;  /* 0x0006900702008986 */ /* 0x0011e2000c101904 */
[----:B------:R-:W-:Y:S05]  /*00a0*/  @!P0 EXIT ;  /* 0x000000000000894d */ /* 0x000fea0003800000 */
[----:B0-----:R-:W0:Y:S01]  /*00b0*/  LDC.64 R2, c[0x0][0x380] ;  /* 0x0000e000ff027b82 */ /* 0x001e220000000a00 */
[----:B------:R-:W-:Y:S02]  /*00c0*/  HFMA2 R7, -RZ, RZ, 0, 0.01397705078125 ;  /* 0x00002328ff077431 */ /* 0x000fe400000001ff */
[----:B0-----:R-:W-:-:S05]  /*00d0*/  IMAD.WIDE R2, R5, 0x4, R2 ;  /* 0x0000000405027825 */ /* 0x001fca00078e0202 */
[----:B------:R-:W-:Y:S01]  /*00e0*/  STG.E desc[UR4][R2.64], R7 ;  /* 0x0000000702007986 */ /* 0x000fe2000c101904 */
[----:B------:R-:W-:Y:S05]  /*00f0*/  EXIT ;  /* 0x000000000000794d */ /* 0x000fea0003800000 */
.L_x_0:
[----:B------:R-:W-:-:S00]  /*0100*/  BRA `(.L_x_0) ;  /* 0xfffffffc00fc7947 */ /* 0x000fc0000383ffff */
[----:B------:R-:W-:-:S00]  /*0110*/  NOP ;  /* 0x0000000000007918 */ /* 0x000fc00000000000 */
        /* <DEDUP_REMOVED lines=14> */
.L_x_2:


//--------------------- .text._Z14insertion_sortPii --------------------------
	.section	.text._Z14insertion_sortPii,"ax",@progbits
	.align	128
        .global         _Z14insertion_sortPii
        .type           _Z14insertion_sortPii,@function
        .size           _Z14insertion_sortPii,(.L_x_3 - _Z14insertion_sortPii)
        .other          _Z14insertion_sortPii,@"STO_CUDA_ENTRY STV_DEFAULT"
_Z14insertion_sortPii:
.text._Z14insertion_sortPii:
[----:B------:R-:W-:Y:S01]  /*0000*/  LDC R1, c[0x0][0x37c] ;  /* 0x0000df00ff017b82 */ /* 0x000fe20000000800 */
[----:B------:R-:W-:Y:S05]  /*0010*/  EXIT ;  /* 0x000000000000794d */ /* 0x000fea0003800000 */
.L_x_1:
        /* <DEDUP_REMOVED lines=14> */
.L_x_3:


//--------------------- .nv.shared.reserved.0     --------------------------
	.section	.nv.shared.reserved.0,"aw",@nobits
	.weak		__nv_reservedSMEM_offset_0_alias
	.size		__nv_reservedSMEM_offset_0_alias, 0, 64
	.other		__nv_reservedSMEM_offset_0_alias,@"STO_CUDA_RESERVED_SHARED STV_DEFAULT"
__nv_reservedSMEM_offset_0_alias:
	.zero		0
	.zero		64


//--------------------- .nv.constant0._Z4kernPi   --------------------------
	.section	.nv.constant0._Z4kernPi,"a",@progbits
	.sectionflags	@""
	.align	4
.nv.constant0._Z4kernPi:
	.zero		904


//--------------------- .nv.constant0._Z14insertion_sortPii --------------------------
	.section	.nv.constant0._Z14insertion_sortPii,"a",@progbits
	.sectionflags	@""
	.align	4
.nv.constant0._Z14insertion_sortPii:
	.zero		908


//--------------------- SYMBOLS --------------------------

	.type		.nv.reservedSmem.offset0,@object
	.size		.nv.reservedSmem.offset0,0x4
